//
// Generated by NVIDIA NVVM Compiler
//
// Compiler Build ID: CL-36424714
// Cuda compilation tools, release 13.0, V13.0.88
// Based on NVVM 20.0.0
//

.version 9.0
.target sm_100
.address_size 64

	// .globl	_ZN3cub18CUB_300001_SM_10006detail11EmptyKernelIvEEvv
.global .align 1 .b8 _ZN41_INTERNAL_ea23dad4_4_k_cu_d8c91f16_1279934cuda3std3__45__cpo5beginE[1];
.global .align 1 .b8 _ZN41_INTERNAL_ea23dad4_4_k_cu_d8c91f16_1279934cuda3std3__45__cpo3endE[1];
.global .align 1 .b8 _ZN41_INTERNAL_ea23dad4_4_k_cu_d8c91f16_1279934cuda3std3__45__cpo6cbeginE[1];
.global .align 1 .b8 _ZN41_INTERNAL_ea23dad4_4_k_cu_d8c91f16_1279934cuda3std3__45__cpo4cendE[1];
.global .align 1 .b8 _ZN41_INTERNAL_ea23dad4_4_k_cu_d8c91f16_1279934cuda3std3__45__cpo6rbeginE[1];
.global .align 1 .b8 _ZN41_INTERNAL_ea23dad4_4_k_cu_d8c91f16_1279934cuda3std3__45__cpo4rendE[1];
.global .align 1 .b8 _ZN41_INTERNAL_ea23dad4_4_k_cu_d8c91f16_1279934cuda3std3__45__cpo7crbeginE[1];
.global .align 1 .b8 _ZN41_INTERNAL_ea23dad4_4_k_cu_d8c91f16_1279934cuda3std3__45__cpo5crendE[1];
.global .align 1 .b8 _ZN41_INTERNAL_ea23dad4_4_k_cu_d8c91f16_1279934cuda3std3__443_GLOBAL__N__ea23dad4_4_k_cu_d8c91f16_1279936ignoreE[1];
.global .align 1 .b8 _ZN41_INTERNAL_ea23dad4_4_k_cu_d8c91f16_1279934cuda3std3__419piecewise_constructE[1];
.global .align 1 .b8 _ZN41_INTERNAL_ea23dad4_4_k_cu_d8c91f16_1279934cuda3std3__48in_placeE[1];
.global .align 1 .b8 _ZN41_INTERNAL_ea23dad4_4_k_cu_d8c91f16_1279934cuda3std3__420unreachable_sentinelE[1];
.global .align 1 .b8 _ZN41_INTERNAL_ea23dad4_4_k_cu_d8c91f16_1279934cuda3std3__47nulloptE[1];
.global .align 1 .b8 _ZN41_INTERNAL_ea23dad4_4_k_cu_d8c91f16_1279934cuda3std3__48unexpectE[1];
.global .align 1 .b8 _ZN41_INTERNAL_ea23dad4_4_k_cu_d8c91f16_1279934cuda3std6ranges3__45__cpo4swapE[1];
.global .align 1 .b8 _ZN41_INTERNAL_ea23dad4_4_k_cu_d8c91f16_1279934cuda3std6ranges3__45__cpo9iter_moveE[1];
.global .align 1 .b8 _ZN41_INTERNAL_ea23dad4_4_k_cu_d8c91f16_1279934cuda3std6ranges3__45__cpo5beginE[1];
.global .align 1 .b8 _ZN41_INTERNAL_ea23dad4_4_k_cu_d8c91f16_1279934cuda3std6ranges3__45__cpo3endE[1];
.global .align 1 .b8 _ZN41_INTERNAL_ea23dad4_4_k_cu_d8c91f16_1279934cuda3std6ranges3__45__cpo6cbeginE[1];
.global .align 1 .b8 _ZN41_INTERNAL_ea23dad4_4_k_cu_d8c91f16_1279934cuda3std6ranges3__45__cpo4cendE[1];
.global .align 1 .b8 _ZN41_INTERNAL_ea23dad4_4_k_cu_d8c91f16_1279934cuda3std6ranges3__45__cpo7advanceE[1];
.global .align 1 .b8 _ZN41_INTERNAL_ea23dad4_4_k_cu_d8c91f16_1279934cuda3std6ranges3__45__cpo9iter_swapE[1];
.global .align 1 .b8 _ZN41_INTERNAL_ea23dad4_4_k_cu_d8c91f16_1279934cuda3std6ranges3__45__cpo4nextE[1];
.global .align 1 .b8 _ZN41_INTERNAL_ea23dad4_4_k_cu_d8c91f16_1279934cuda3std6ranges3__45__cpo4prevE[1];
.global .align 1 .b8 _ZN41_INTERNAL_ea23dad4_4_k_cu_d8c91f16_1279934cuda3std6ranges3__45__cpo4dataE[1];
.global .align 1 .b8 _ZN41_INTERNAL_ea23dad4_4_k_cu_d8c91f16_1279934cuda3std6ranges3__45__cpo5cdataE[1];
.global .align 1 .b8 _ZN41_INTERNAL_ea23dad4_4_k_cu_d8c91f16_1279934cuda3std6ranges3__45__cpo4sizeE[1];
.global .align 1 .b8 _ZN41_INTERNAL_ea23dad4_4_k_cu_d8c91f16_1279934cuda3std6ranges3__45__cpo5ssizeE[1];
.global .align 1 .b8 _ZN41_INTERNAL_ea23dad4_4_k_cu_d8c91f16_1279934cuda3std6ranges3__45__cpo8distanceE[1];
.global .align 1 .b8 _ZN41_INTERNAL_ea23dad4_4_k_cu_d8c91f16_1279936thrust24THRUST_300001_SM_1000_NS6system6detail10sequential3seqE[1];
.global .align 1 .b8 _ZN41_INTERNAL_ea23dad4_4_k_cu_d8c91f16_1279936thrust24THRUST_300001_SM_1000_NS12placeholders2_1E[1];
.global .align 1 .b8 _ZN41_INTERNAL_ea23dad4_4_k_cu_d8c91f16_1279936thrust24THRUST_300001_SM_1000_NS12placeholders2_2E[1];
.global .align 1 .b8 _ZN41_INTERNAL_ea23dad4_4_k_cu_d8c91f16_1279936thrust24THRUST_300001_SM_1000_NS12placeholders2_3E[1];
.global .align 1 .b8 _ZN41_INTERNAL_ea23dad4_4_k_cu_d8c91f16_1279936thrust24THRUST_300001_SM_1000_NS12placeholders2_4E[1];
.global .align 1 .b8 _ZN41_INTERNAL_ea23dad4_4_k_cu_d8c91f16_1279936thrust24THRUST_300001_SM_1000_NS12placeholders2_5E[1];
.global .align 1 .b8 _ZN41_INTERNAL_ea23dad4_4_k_cu_d8c91f16_1279936thrust24THRUST_300001_SM_1000_NS12placeholders2_6E[1];
.global .align 1 .b8 _ZN41_INTERNAL_ea23dad4_4_k_cu_d8c91f16_1279936thrust24THRUST_300001_SM_1000_NS12placeholders2_7E[1];
.global .align 1 .b8 _ZN41_INTERNAL_ea23dad4_4_k_cu_d8c91f16_1279936thrust24THRUST_300001_SM_1000_NS12placeholders2_8E[1];
.global .align 1 .b8 _ZN41_INTERNAL_ea23dad4_4_k_cu_d8c91f16_1279936thrust24THRUST_300001_SM_1000_NS12placeholders2_9E[1];
.global .align 1 .b8 _ZN41_INTERNAL_ea23dad4_4_k_cu_d8c91f16_1279936thrust24THRUST_300001_SM_1000_NS12placeholders3_10E[1];

.visible .entry _ZN3cub18CUB_300001_SM_10006detail11EmptyKernelIvEEvv()
{


	ret;

}


// ===== COMPILED SASS (sm_100) =====

	.target	sm_100

	.elftype	@"ET_EXEC"


//--------------------- .note.nv.tkinfo           --------------------------
	.section	.note.nv.tkinfo,"",@"SHT_NOTE"
	.sectionflags	@"SHF_NOTE_NV_TKINFO"
	.tkinfo
        /*0018*/ 	.word	0x00000002
        /*0030*/ 	.string	""
        /*0030*/ 	.string	"ptxas"
        /*0030*/ 	.string	"Cuda compilation tools, release 13.0, V13.0.88"
        /*0030*/ 	.string	"Build cuda_13.0.r13.0/compiler.36424714_0"
        /*0030*/ 	.string	"-arch sm_100 -m 64 "



//--------------------- .note.nv.cuinfo           --------------------------
	.section	.note.nv.cuinfo,"",@"SHT_NOTE"
	.sectionflags	@"SHF_NOTE_NV_CUINFO"
        /*0018*/ 	.short	0x0002
        /*001a*/ 	.short	0x0064
        /*001c*/ 	.short	0x0082
	.zero		2


//--------------------- .nv.info                  --------------------------
	.section	.nv.info,"",@"SHT_CUDA_INFO"
	.align	4


	//----- nvinfo : EIATTR_REGCOUNT
	.align		4
        /*0000*/ 	.byte	0x04, 0x2f
        /*0002*/ 	.short	(.L_41 - .L_40)
	.align		4
.L_40:
        /*0004*/ 	.word	index@(_ZN3cub18CUB_300001_SM_10006detail11EmptyKernelIvEEvv)
        /*0008*/ 	.word	0x00000004


	//----- nvinfo : EIATTR_FRAME_SIZE
	.align		4
.L_41:
        /*000c*/ 	.byte	0x04, 0x11
        /*000e*/ 	.short	(.L_43 - .L_42)
	.align		4
.L_42:
        /*0010*/ 	.word	index@(_ZN3cub18CUB_300001_SM_10006detail11EmptyKernelIvEEvv)
        /*0014*/ 	.word	0x00000000


	//----- nvinfo : EIATTR_MIN_STACK_SIZE
	.align		4
.L_43:
        /*0018*/ 	.byte	0x04, 0x12
        /*001a*/ 	.short	(.L_45 - .L_44)
	.align		4
.L_44:
        /*001c*/ 	.word	index@(_ZN3cub18CUB_300001_SM_10006detail11EmptyKernelIvEEvv)
        /*0020*/ 	.word	0x00000000
.L_45:


//--------------------- .nv.compat                --------------------------
	.section	.nv.compat,"",@"SHT_CUDA_COMPAT_INFO"
	.align	4
        /*0000*/ 	.byte	0x02, 0x09, 0x00, 0x00, 0x02, 0x02, 0x01, 0x00, 0x02, 0x05, 0x05, 0x00, 0x03, 0x07, 0x01, 0x01
        /*0010*/ 	.byte	0x02, 0x03, 0x00, 0x00, 0x02, 0x06, 0x01, 0x00, 0x04, 0x0b, 0x08, 0x00, 0x09, 0x00, 0x00, 0x00
        /*0020*/ 	.byte	0x00, 0x00, 0x00, 0x00


//--------------------- .nv.info._ZN3cub18CUB_300001_SM_10006detail11EmptyKernelIvEEvv --------------------------
	.section	.nv.info._ZN3cub18CUB_300001_SM_10006detail11EmptyKernelIvEEvv,"",@"SHT_CUDA_INFO"
	.sectionflags	@""
	.align	4


	//----- nvinfo : EIATTR_CUDA_API_VERSION
	.align		4
        /*0000*/ 	.byte	0x04, 0x37
        /*0002*/ 	.short	(.L_47 - .L_46)
.L_46:
        /*0004*/ 	.word	0x00000082


	//----- nvinfo : EIATTR_SPARSE_MMA_MASK
	.align		4
.L_47:
        /*0008*/ 	.byte	0x03, 0x50
        /*000a*/ 	.short	0x0000


	//----- nvinfo : EIATTR_MAXREG_COUNT
	.align		4
        /*000c*/ 	.byte	0x03, 0x1b
        /*000e*/ 	.short	0x00ff


	//----- nvinfo : EIATTR_MERCURY_ISA_VERSION
	.align		4
        /*0010*/ 	.byte	0x03, 0x5f
        /*0012*/ 	.short	0x0101


	//----- nvinfo : EIATTR_VRC_CTA_INIT_COUNT
	.align		4
        /*0014*/ 	.byte	0x02, 0x4a
	.zero		1
	.zero		1


	//----- nvinfo : EIATTR_EXIT_INSTR_OFFSETS
	.align		4
        /*0018*/ 	.byte	0x04, 0x1c
        /*001a*/ 	.short	(.L_49 - .L_48)


	//   ....[0]....
.L_48:
        /*001c*/ 	.word	0x00000010


	//----- nvinfo : EIATTR_SW_WAR
	.align		4
.L_49:
        /*0020*/ 	.byte	0x04, 0x36
        /*0022*/ 	.short	(.L_51 - .L_50)
.L_50:
        /*0024*/ 	.word	0x00000008
.L_51:


//--------------------- .nv.callgraph             --------------------------
	.section	.nv.callgraph,"",@"SHT_CUDA_CALLGRAPH"
	.align	4
	.sectionentsize	8
	.align		4
        /*0000*/ 	.word	0x00000000
	.align		4
        /*0004*/ 	.word	0xffffffff
	.align		4
        /*0008*/ 	.word	0x00000000
	.align		4
        /*000c*/ 	.word	0xfffffffe
	.align		4
        /*0010*/ 	.word	0x00000000
	.align		4
        /*0014*/ 	.word	0xfffffffd
	.align		4
        /*0018*/ 	.word	0x00000000
	.align		4
        /*001c*/ 	.word	0xfffffffc


//--------------------- .nv.constant4             --------------------------
	.section	.nv.constant4,"a",@progbits
	.align	8
	.align		8
.nv.constant4:
        /*0000*/ 	.dword	_ZN41_INTERNAL_ea23dad4_4_k_cu_d8c91f16_1283754cuda3std3__45__cpo5beginE
	.align		8
        /*0008*/ 	.dword	_ZN41_INTERNAL_ea23dad4_4_k_cu_d8c91f16_1283754cuda3std3__45__cpo3endE
	.align		8
        /*0010*/ 	.dword	_ZN41_INTERNAL_ea23dad4_4_k_cu_d8c91f16_1283754cuda3std3__45__cpo6cbeginE
	.align		8
        /*0018*/ 	.dword	_ZN41_INTERNAL_ea23dad4_4_k_cu_d8c91f16_1283754cuda3std3__45__cpo4cendE
	.align		8
        /*0020*/ 	.dword	_ZN41_INTERNAL_ea23dad4_4_k_cu_d8c91f16_1283754cuda3std3__45__cpo6rbeginE
	.align		8
        /*0028*/ 	.dword	_ZN41_INTERNAL_ea23dad4_4_k_cu_d8c91f16_1283754cuda3std3__45__cpo4rendE
	.align		8
        /*0030*/ 	.dword	_ZN41_INTERNAL_ea23dad4_4_k_cu_d8c91f16_1283754cuda3std3__45__cpo7crbeginE
	.align		8
        /*0038*/ 	.dword	_ZN41_INTERNAL_ea23dad4_4_k_cu_d8c91f16_1283754cuda3std3__45__cpo5crendE
	.align		8
        /*0040*/ 	.dword	_ZN41_INTERNAL_ea23dad4_4_k_cu_d8c91f16_1283754cuda3std3__443_GLOBAL__N__ea23dad4_4_k_cu_d8c91f16_1283756ignoreE
	.align		8
        /*0048*/ 	.dword	_ZN41_INTERNAL_ea23dad4_4_k_cu_d8c91f16_1283754cuda3std3__419piecewise_constructE
	.align		8
        /*0050*/ 	.dword	_ZN41_INTERNAL_ea23dad4_4_k_cu_d8c91f16_1283754cuda3std3__48in_placeE
	.align		8
        /*0058*/ 	.dword	_ZN41_INTERNAL_ea23dad4_4_k_cu_d8c91f16_1283754cuda3std3__420unreachable_sentinelE
	.align		8
        /*0060*/ 	.dword	_ZN41_INTERNAL_ea23dad4_4_k_cu_d8c91f16_1283754cuda3std3__47nulloptE
	.align		8
        /*0068*/ 	.dword	_ZN41_INTERNAL_ea23dad4_4_k_cu_d8c91f16_1283754cuda3std3__48unexpectE
	.align		8
        /*0070*/ 	.dword	_ZN41_INTERNAL_ea23dad4_4_k_cu_d8c91f16_1283754cuda3std6ranges3__45__cpo4swapE
	.align		8
        /*0078*/ 	.dword	_ZN41_INTERNAL_ea23dad4_4_k_cu_d8c91f16_1283754cuda3std6ranges3__45__cpo9iter_moveE
	.align		8
        /*0080*/ 	.dword	_ZN41_INTERNAL_ea23dad4_4_k_cu_d8c91f16_1283754cuda3std6ranges3__45__cpo5beginE
	.align		8
        /*0088*/ 	.dword	_ZN41_INTERNAL_ea23dad4_4_k_cu_d8c91f16_1283754cuda3std6ranges3__45__cpo3endE
	.align		8
        /*0090*/ 	.dword	_ZN41_INTERNAL_ea23dad4_4_k_cu_d8c91f16_1283754cuda3std6ranges3__45__cpo6cbeginE
	.align		8
        /*0098*/ 	.dword	_ZN41_INTERNAL_ea23dad4_4_k_cu_d8c91f16_1283754cuda3std6ranges3__45__cpo4cendE
	.align		8
        /*00a0*/ 	.dword	_ZN41_INTERNAL_ea23dad4_4_k_cu_d8c91f16_1283754cuda3std6ranges3__45__cpo7advanceE
	.align		8
        /*00a8*/ 	.dword	_ZN41_INTERNAL_ea23dad4_4_k_cu_d8c91f16_1283754cuda3std6ranges3__45__cpo9iter_swapE
	.align		8
        /*00b0*/ 	.dword	_ZN41_INTERNAL_ea23dad4_4_k_cu_d8c91f16_1283754cuda3std6ranges3__45__cpo4nextE
	.align		8
        /*00b8*/ 	.dword	_ZN41_INTERNAL_ea23dad4_4_k_cu_d8c91f16_1283754cuda3std6ranges3__45__cpo4prevE
	.align		8
        /*00c0*/ 	.dword	_ZN41_INTERNAL_ea23dad4_4_k_cu_d8c91f16_1283754cuda3std6ranges3__45__cpo4dataE
	.align		8
        /*00c8*/ 	.dword	_ZN41_INTERNAL_ea23dad4_4_k_cu_d8c91f16_1283754cuda3std6ranges3__45__cpo5cdataE
	.align		8
        /*00d0*/ 	.dword	_ZN41_INTERNAL_ea23dad4_4_k_cu_d8c91f16_1283754cuda3std6ranges3__45__cpo4sizeE
	.align		8
        /*00d8*/ 	.dword	_ZN41_INTERNAL_ea23dad4_4_k_cu_d8c91f16_1283754cuda3std6ranges3__45__cpo5ssizeE
	.align		8
        /*00e0*/ 	.dword	_ZN41_INTERNAL_ea23dad4_4_k_cu_d8c91f16_1283754cuda3std6ranges3__45__cpo8distanceE
	.align		8
        /*00e8*/ 	.dword	_ZN41_INTERNAL_ea23dad4_4_k_cu_d8c91f16_1283756thrust24THRUST_300001_SM_1000_NS6system6detail10sequential3seqE
	.align		8
        /*00f0*/ 	.dword	_ZN41_INTERNAL_ea23dad4_4_k_cu_d8c91f16_1283756thrust24THRUST_300001_SM_1000_NS12placeholders2_1E
	.align		8
        /*00f8*/ 	.dword	_ZN41_INTERNAL_ea23dad4_4_k_cu_d8c91f16_1283756thrust24THRUST_300001_SM_1000_NS12placeholders2_2E
	.align		8
        /*0100*/ 	.dword	_ZN41_INTERNAL_ea23dad4_4_k_cu_d8c91f16_1283756thrust24THRUST_300001_SM_1000_NS12placeholders2_3E
	.align		8
        /*0108*/ 	.dword	_ZN41_INTERNAL_ea23dad4_4_k_cu_d8c91f16_1283756thrust24THRUST_300001_SM_1000_NS12placeholders2_4E
	.align		8
        /*0110*/ 	.dword	_ZN41_INTERNAL_ea23dad4_4_k_cu_d8c91f16_1283756thrust24THRUST_300001_SM_1000_NS12placeholders2_5E
	.align		8
        /*0118*/ 	.dword	_ZN41_INTERNAL_ea23dad4_4_k_cu_d8c91f16_1283756thrust24THRUST_300001_SM_1000_NS12placeholders2_6E
	.align		8
        /*0120*/ 	.dword	_ZN41_INTERNAL_ea23dad4_4_k_cu_d8c91f16_1283756thrust24THRUST_300001_SM_1000_NS12placeholders2_7E
	.align		8
        /*0128*/ 	.dword	_ZN41_INTERNAL_ea23dad4_4_k_cu_d8c91f16_1283756thrust24THRUST_300001_SM_1000_NS12placeholders2_8E
	.align		8
        /*0130*/ 	.dword	_ZN41_INTERNAL_ea23dad4_4_k_cu_d8c91f16_1283756thrust24THRUST_300001_SM_1000_NS12placeholders2_9E
	.align		8
        /*0138*/ 	.dword	_ZN41_INTERNAL_ea23dad4_4_k_cu_d8c91f16_1283756thrust24THRUST_300001_SM_1000_NS12placeholders3_10E


//--------------------- .text._ZN3cub18CUB_300001_SM_10006detail11EmptyKernelIvEEvv --------------------------
	.section	.text._ZN3cub18CUB_300001_SM_10006detail11EmptyKernelIvEEvv,"ax",@progbits
	.align	128
        .global         _ZN3cub18CUB_300001_SM_10006detail11EmptyKernelIvEEvv
        .type           _ZN3cub18CUB_300001_SM_10006detail11EmptyKernelIvEEvv,@function
        .size           _ZN3cub18CUB_300001_SM_10006detail11EmptyKernelIvEEvv,(.L_x_1 - _ZN3cub18CUB_300001_SM_10006detail11EmptyKernelIvEEvv)
        .other          _ZN3cub18CUB_300001_SM_10006detail11EmptyKernelIvEEvv,@"STO_CUDA_ENTRY STV_DEFAULT"
_ZN3cub18CUB_300001_SM_10006detail11EmptyKernelIvEEvv:
.text._ZN3cub18CUB_300001_SM_10006detail11EmptyKernelIvEEvv:
[----:B------:R-:W-:Y:S01]  /*0000*/  LDC R1, c[0x0][0x37c] ;  /* 0x0000df00ff017b82 */ /* 0x000fe20000000800 */
[----:B------:R-:W-:Y:S05]  /*0010*/  EXIT ;  /* 0x000000000000794d */ /* 0x000fea0003800000 */
.L_x_0:
[----:B------:R-:W-:-:S00]  /*0020*/  BRA `(.L_x_0) ;  /* 0xfffffffc00fc7947 */ /* 0x000fc0000383ffff */
[----:B------:R-:W-:-:S00]  /*0030*/  NOP ;  /* 0x0000000000007918 */ /* 0x000fc00000000000 */
        /* <DEDUP_REMOVED lines=12> */
.L_x_1:


//--------------------- .nv.shared.reserved.0     --------------------------
	.section	.nv.shared.reserved.0,"aw",@nobits
	.weak		__nv_reservedSMEM_offset_0_alias
	.size		__nv_reservedSMEM_offset_0_alias, 0, 64
	.other		__nv_reservedSMEM_offset_0_alias,@"STO_CUDA_RESERVED_SHARED STV_DEFAULT"
__nv_reservedSMEM_offset_0_alias:
	.zero		0
	.zero		64


//--------------------- .nv.global                --------------------------
	.section	.nv.global,"aw",@nobits
.nv.global:
	.type		_ZN41_INTERNAL_ea23dad4_4_k_cu_d8c91f16_1283756thrust24THRUST_300001_SM_1000_NS12placeholders2_5E,@object
	.size		_ZN41_INTERNAL_ea23dad4_4_k_cu_d8c91f16_1283756thrust24THRUST_300001_SM_1000_NS12placeholders2_5E,(_ZN41_INTERNAL_ea23dad4_4_k_cu_d8c91f16_1283754cuda3std3__45__cpo6cbeginE - _ZN41_INTERNAL_ea23dad4_4_k_cu_d8c91f16_1283756thrust24THRUST_300001_SM_1000_NS12placeholders2_5E)
_ZN41_INTERNAL_ea23dad4_4_k_cu_d8c91f16_1283756thrust24THRUST_300001_SM_1000_NS12placeholders2_5E:
	.zero		1
	.type		_ZN41_INTERNAL_ea23dad4_4_k_cu_d8c91f16_1283754cuda3std3__45__cpo6cbeginE,@object
	.size		_ZN41_INTERNAL_ea23dad4_4_k_cu_d8c91f16_1283754cuda3std3__45__cpo6cbeginE,(_ZN41_INTERNAL_ea23dad4_4_k_cu_d8c91f16_1283754cuda3std6ranges3__45__cpo6cbeginE - _ZN41_INTERNAL_ea23dad4_4_k_cu_d8c91f16_1283754cuda3std3__45__cpo6cbeginE)
_ZN41_INTERNAL_ea23dad4_4_k_cu_d8c91f16_1283754cuda3std3__45__cpo6cbeginE:
	.zero		1
	.type		_ZN41_INTERNAL_ea23dad4_4_k_cu_d8c91f16_1283754cuda3std6ranges3__45__cpo6cbeginE,@object
	.size		_ZN41_INTERNAL_ea23dad4_4_k_cu_d8c91f16_1283754cuda3std6ranges3__45__cpo6cbeginE,(_ZN41_INTERNAL_ea23dad4_4_k_cu_d8c91f16_1283754cuda3std3__48in_placeE - _ZN41_INTERNAL_ea23dad4_4_k_cu_d8c91f16_1283754cuda3std6ranges3__45__cpo6cbeginE)
_ZN41_INTERNAL_ea23dad4_4_k_cu_d8c91f16_1283754cuda3std6ranges3__45__cpo6cbeginE:
	.zero		1
	.type		_ZN41_INTERNAL_ea23dad4_4_k_cu_d8c91f16_1283754cuda3std3__48in_placeE,@object
	.size		_ZN41_INTERNAL_ea23dad4_4_k_cu_d8c91f16_1283754cuda3std3__48in_placeE,(_ZN41_INTERNAL_ea23dad4_4_k_cu_d8c91f16_1283754cuda3std6ranges3__45__cpo4sizeE - _ZN41_INTERNAL_ea23dad4_4_k_cu_d8c91f16_1283754cuda3std3__48in_placeE)
_ZN41_INTERNAL_ea23dad4_4_k_cu_d8c91f16_1283754cuda3std3__48in_placeE:
	.zero		1
	.type		_ZN41_INTERNAL_ea23dad4_4_k_cu_d8c91f16_1283754cuda3std6ranges3__45__cpo4sizeE,@object
	.size		_ZN41_INTERNAL_ea23dad4_4_k_cu_d8c91f16_1283754cuda3std6ranges3__45__cpo4sizeE,(_ZN41_INTERNAL_ea23dad4_4_k_cu_d8c91f16_1283756thrust24THRUST_300001_SM_1000_NS12placeholders2_9E - _ZN41_INTERNAL_ea23dad4_4_k_cu_d8c91f16_1283754cuda3std6ranges3__45__cpo4sizeE)
_ZN41_INTERNAL_ea23dad4_4_k_cu_d8c91f16_1283754cuda3std6ranges3__45__cpo4sizeE:
	.zero		1
	.type		_ZN41_INTERNAL_ea23dad4_4_k_cu_d8c91f16_1283756thrust24THRUST_300001_SM_1000_NS12placeholders2_9E,@object
	.size		_ZN41_INTERNAL_ea23dad4_4_k_cu_d8c91f16_1283756thrust24THRUST_300001_SM_1000_NS12placeholders2_9E,(_ZN41_INTERNAL_ea23dad4_4_k_cu_d8c91f16_1283754cuda3std3__45__cpo7crbeginE - _ZN41_INTERNAL_ea23dad4_4_k_cu_d8c91f16_1283756thrust24THRUST_300001_SM_1000_NS12placeholders2_9E)
_ZN41_INTERNAL_ea23dad4_4_k_cu_d8c91f16_1283756thrust24THRUST_300001_SM_1000_NS12placeholders2_9E:
	.zero		1
	.type		_ZN41_INTERNAL_ea23dad4_4_k_cu_d8c91f16_1283754cuda3std3__45__cpo7crbeginE,@object
	.size		_ZN41_INTERNAL_ea23dad4_4_k_cu_d8c91f16_1283754cuda3std3__45__cpo7crbeginE,(_ZN41_INTERNAL_ea23dad4_4_k_cu_d8c91f16_1283754cuda3std6ranges3__45__cpo4nextE - _ZN41_INTERNAL_ea23dad4_4_k_cu_d8c91f16_1283754cuda3std3__45__cpo7crbeginE)
_ZN41_INTERNAL_ea23dad4_4_k_cu_d8c91f16_1283754cuda3std3__45__cpo7crbeginE:
	.zero		1
	.type		_ZN41_INTERNAL_ea23dad4_4_k_cu_d8c91f16_1283754cuda3std6ranges3__45__cpo4nextE,@object
	.size		_ZN41_INTERNAL_ea23dad4_4_k_cu_d8c91f16_1283754cuda3std6ranges3__45__cpo4nextE,(_ZN41_INTERNAL_ea23dad4_4_k_cu_d8c91f16_1283754cuda3std6ranges3__45__cpo4swapE - _ZN41_INTERNAL_ea23dad4_4_k_cu_d8c91f16_1283754cuda3std6ranges3__45__cpo4nextE)
_ZN41_INTERNAL_ea23dad4_4_k_cu_d8c91f16_1283754cuda3std6ranges3__45__cpo4nextE:
	.zero		1
	.type		_ZN41_INTERNAL_ea23dad4_4_k_cu_d8c91f16_1283754cuda3std6ranges3__45__cpo4swapE,@object
	.size		_ZN41_INTERNAL_ea23dad4_4_k_cu_d8c91f16_1283754cuda3std6ranges3__45__cpo4swapE,(_ZN41_INTERNAL_ea23dad4_4_k_cu_d8c91f16_1283756thrust24THRUST_300001_SM_1000_NS12placeholders2_1E - _ZN41_INTERNAL_ea23dad4_4_k_cu_d8c91f16_1283754cuda3std6ranges3__45__cpo4swapE)
_ZN41_INTERNAL_ea23dad4_4_k_cu_d8c91f16_1283754cuda3std6ranges3__45__cpo4swapE:
	.zero		1
	.type		_ZN41_INTERNAL_ea23dad4_4_k_cu_d8c91f16_1283756thrust24THRUST_300001_SM_1000_NS12placeholders2_1E,@object
	.size		_ZN41_INTERNAL_ea23dad4_4_k_cu_d8c91f16_1283756thrust24THRUST_300001_SM_1000_NS12placeholders2_1E,(_ZN41_INTERNAL_ea23dad4_4_k_cu_d8c91f16_1283756thrust24THRUST_300001_SM_1000_NS12placeholders2_3E - _ZN41_INTERNAL_ea23dad4_4_k_cu_d8c91f16_1283756thrust24THRUST_300001_SM_1000_NS12placeholders2_1E)
_ZN41_INTERNAL_ea23dad4_4_k_cu_d8c91f16_1283756thrust24THRUST_300001_SM_1000_NS12placeholders2_1E:
	.zero		1
	.type		_ZN41_INTERNAL_ea23dad4_4_k_cu_d8c91f16_1283756thrust24THRUST_300001_SM_1000_NS12placeholders2_3E,@object
	.size		_ZN41_INTERNAL_ea23dad4_4_k_cu_d8c91f16_1283756thrust24THRUST_300001_SM_1000_NS12placeholders2_3E,(_ZN41_INTERNAL_ea23dad4_4_k_cu_d8c91f16_1283754cuda3std3__45__cpo5beginE - _ZN41_INTERNAL_ea23dad4_4_k_cu_d8c91f16_1283756thrust24THRUST_300001_SM_1000_NS12placeholders2_3E)
_ZN41_INTERNAL_ea23dad4_4_k_cu_d8c91f16_1283756thrust24THRUST_300001_SM_1000_NS12placeholders2_3E:
	.zero		1
	.type		_ZN41_INTERNAL_ea23dad4_4_k_cu_d8c91f16_1283754cuda3std3__45__cpo5beginE,@object
	.size		_ZN41_INTERNAL_ea23dad4_4_k_cu_d8c91f16_1283754cuda3std3__45__cpo5beginE,(_ZN41_INTERNAL_ea23dad4_4_k_cu_d8c91f16_1283754cuda3std6ranges3__45__cpo5beginE - _ZN41_INTERNAL_ea23dad4_4_k_cu_d8c91f16_1283754cuda3std3__45__cpo5beginE)
_ZN41_INTERNAL_ea23dad4_4_k_cu_d8c91f16_1283754cuda3std3__45__cpo5beginE:
	.zero		1
	.type		_ZN41_INTERNAL_ea23dad4_4_k_cu_d8c91f16_1283754cuda3std6ranges3__45__cpo5beginE,@object
	.size		_ZN41_INTERNAL_ea23dad4_4_k_cu_d8c91f16_1283754cuda3std6ranges3__45__cpo5beginE,(_ZN41_INTERNAL_ea23dad4_4_k_cu_d8c91f16_1283754cuda3std3__443_GLOBAL__N__ea23dad4_4_k_cu_d8c91f16_1283756ignoreE - _ZN41_INTERNAL_ea23dad4_4_k_cu_d8c91f16_1283754cuda3std6ranges3__45__cpo5beginE)
_ZN41_INTERNAL_ea23dad4_4_k_cu_d8c91f16_1283754cuda3std6ranges3__45__cpo5beginE:
	.zero		1
	.type		_ZN41_INTERNAL_ea23dad4_4_k_cu_d8c91f16_1283754cuda3std3__443_GLOBAL__N__ea23dad4_4_k_cu_d8c91f16_1283756ignoreE,@object
	.size		_ZN41_INTERNAL_ea23dad4_4_k_cu_d8c91f16_1283754cuda3std3__443_GLOBAL__N__ea23dad4_4_k_cu_d8c91f16_1283756ignoreE,(_ZN41_INTERNAL_ea23dad4_4_k_cu_d8c91f16_1283754cuda3std6ranges3__45__cpo4dataE - _ZN41_INTERNAL_ea23dad4_4_k_cu_d8c91f16_1283754cuda3std3__443_GLOBAL__N__ea23dad4_4_k_cu_d8c91f16_1283756ignoreE)
_ZN41_INTERNAL_ea23dad4_4_k_cu_d8c91f16_1283754cuda3std3__443_GLOBAL__N__ea23dad4_4_k_cu_d8c91f16_1283756ignoreE:
	.zero		1
	.type		_ZN41_INTERNAL_ea23dad4_4_k_cu_d8c91f16_1283754cuda3std6ranges3__45__cpo4dataE,@object
	.size		_ZN41_INTERNAL_ea23dad4_4_k_cu_d8c91f16_1283754cuda3std6ranges3__45__cpo4dataE,(_ZN41_INTERNAL_ea23dad4_4_k_cu_d8c91f16_1283756thrust24THRUST_300001_SM_1000_NS12placeholders2_7E - _ZN41_INTERNAL_ea23dad4_4_k_cu_d8c91f16_1283754cuda3std6ranges3__45__cpo4dataE)
_ZN41_INTERNAL_ea23dad4_4_k_cu_d8c91f16_1283754cuda3std6ranges3__45__cpo4dataE:
	.zero		1
	.type		_ZN41_INTERNAL_ea23dad4_4_k_cu_d8c91f16_1283756thrust24THRUST_300001_SM_1000_NS12placeholders2_7E,@object
	.size		_ZN41_INTERNAL_ea23dad4_4_k_cu_d8c91f16_1283756thrust24THRUST_300001_SM_1000_NS12placeholders2_7E,(_ZN41_INTERNAL_ea23dad4_4_k_cu_d8c91f16_1283754cuda3std3__45__cpo6rbeginE - _ZN41_INTERNAL_ea23dad4_4_k_cu_d8c91f16_1283756thrust24THRUST_300001_SM_1000_NS12placeholders2_7E)
_ZN41_INTERNAL_ea23dad4_4_k_cu_d8c91f16_1283756thrust24THRUST_300001_SM_1000_NS12placeholders2_7E:
	.zero		1
	.type		_ZN41_INTERNAL_ea23dad4_4_k_cu_d8c91f16_1283754cuda3std3__45__cpo6rbeginE,@object
	.size		_ZN41_INTERNAL_ea23dad4_4_k_cu_d8c91f16_1283754cuda3std3__45__cpo6rbeginE,(_ZN41_INTERNAL_ea23dad4_4_k_cu_d8c91f16_1283754cuda3std6ranges3__45__cpo7advanceE - _ZN41_INTERNAL_ea23dad4_4_k_cu_d8c91f16_1283754cuda3std3__45__cpo6rbeginE)
_ZN41_INTERNAL_ea23dad4_4_k_cu_d8c91f16_1283754cuda3std3__45__cpo6rbeginE:
	.zero		1
	.type		_ZN41_INTERNAL_ea23dad4_4_k_cu_d8c91f16_1283754cuda3std6ranges3__45__cpo7advanceE,@object
	.size		_ZN41_INTERNAL_ea23dad4_4_k_cu_d8c91f16_1283754cuda3std6ranges3__45__cpo7advanceE,(_ZN41_INTERNAL_ea23dad4_4_k_cu_d8c91f16_1283754cuda3std3__47nulloptE - _ZN41_INTERNAL_ea23dad4_4_k_cu_d8c91f16_1283754cuda3std6ranges3__45__cpo7advanceE)
_ZN41_INTERNAL_ea23dad4_4_k_cu_d8c91f16_1283754cuda3std6ranges3__45__cpo7advanceE:
	.zero		1
	.type		_ZN41_INTERNAL_ea23dad4_4_k_cu_d8c91f16_1283754cuda3std3__47nulloptE,@object
	.size		_ZN41_INTERNAL_ea23dad4_4_k_cu_d8c91f16_1283754cuda3std3__47nulloptE,(_ZN41_INTERNAL_ea23dad4_4_k_cu_d8c91f16_1283754cuda3std6ranges3__45__cpo8distanceE - _ZN41_INTERNAL_ea23dad4_4_k_cu_d8c91f16_1283754cuda3std3__47nulloptE)
_ZN41_INTERNAL_ea23dad4_4_k_cu_d8c91f16_1283754cuda3std3__47nulloptE:
	.zero		1
	.type		_ZN41_INTERNAL_ea23dad4_4_k_cu_d8c91f16_1283754cuda3std6ranges3__45__cpo8distanceE,@object
	.size		_ZN41_INTERNAL_ea23dad4_4_k_cu_d8c91f16_1283754cuda3std6ranges3__45__cpo8distanceE,(_ZN41_INTERNAL_ea23dad4_4_k_cu_d8c91f16_1283756thrust24THRUST_300001_SM_1000_NS12placeholders2_6E - _ZN41_INTERNAL_ea23dad4_4_k_cu_d8c91f16_1283754cuda3std6ranges3__45__cpo8distanceE)
_ZN41_INTERNAL_ea23dad4_4_k_cu_d8c91f16_1283754cuda3std6ranges3__45__cpo8distanceE:
	.zero		1
	.type		_ZN41_INTERNAL_ea23dad4_4_k_cu_d8c91f16_1283756thrust24THRUST_300001_SM_1000_NS12placeholders2_6E,@object
	.size		_ZN41_INTERNAL_ea23dad4_4_k_cu_d8c91f16_1283756thrust24THRUST_300001_SM_1000_NS12placeholders2_6E,(_ZN41_INTERNAL_ea23dad4_4_k_cu_d8c91f16_1283754cuda3std3__45__cpo4cendE - _ZN41_INTERNAL_ea23dad4_4_k_cu_d8c91f16_1283756thrust24THRUST_300001_SM_1000_NS12placeholders2_6E)
_ZN41_INTERNAL_ea23dad4_4_k_cu_d8c91f16_1283756thrust24THRUST_300001_SM_1000_NS12placeholders2_6E:
	.zero		1
	.type		_ZN41_INTERNAL_ea23dad4_4_k_cu_d8c91f16_1283754cuda3std3__45__cpo4cendE,@object
	.size		_ZN41_INTERNAL_ea23dad4_4_k_cu_d8c91f16_1283754cuda3std3__45__cpo4cendE,(_ZN41_INTERNAL_ea23dad4_4_k_cu_d8c91f16_1283754cuda3std6ranges3__45__cpo4cendE - _ZN41_INTERNAL_ea23dad4_4_k_cu_d8c91f16_1283754cuda3std3__45__cpo4cendE)
_ZN41_INTERNAL_ea23dad4_4_k_cu_d8c91f16_1283754cuda3std3__45__cpo4cendE:
	.zero		1
	.type		_ZN41_INTERNAL_ea23dad4_4_k_cu_d8c91f16_1283754cuda3std6ranges3__45__cpo4cendE,@object
	.size		_ZN41_INTERNAL_ea23dad4_4_k_cu_d8c91f16_1283754cuda3std6ranges3__45__cpo4cendE,(_ZN41_INTERNAL_ea23dad4_4_k_cu_d8c91f16_1283754cuda3std3__420unreachable_sentinelE - _ZN41_INTERNAL_ea23dad4_4_k_cu_d8c91f16_1283754cuda3std6ranges3__45__cpo4cendE)
_ZN41_INTERNAL_ea23dad4_4_k_cu_d8c91f16_1283754cuda3std6ranges3__45__cpo4cendE:
	.zero		1
	.type		_ZN41_INTERNAL_ea23dad4_4_k_cu_d8c91f16_1283754cuda3std3__420unreachable_sentinelE,@object
	.size		_ZN41_INTERNAL_ea23dad4_4_k_cu_d8c91f16_1283754cuda3std3__420unreachable_sentinelE,(_ZN41_INTERNAL_ea23dad4_4_k_cu_d8c91f16_1283754cuda3std6ranges3__45__cpo5ssizeE - _ZN41_INTERNAL_ea23dad4_4_k_cu_d8c91f16_1283754cuda3std3__420unreachable_sentinelE)
_ZN41_INTERNAL_ea23dad4_4_k_cu_d8c91f16_1283754cuda3std3__420unreachable_sentinelE:
	.zero		1
	.type		_ZN41_INTERNAL_ea23dad4_4_k_cu_d8c91f16_1283754cuda3std6ranges3__45__cpo5ssizeE,@object
	.size		_ZN41_INTERNAL_ea23dad4_4_k_cu_d8c91f16_1283754cuda3std6ranges3__45__cpo5ssizeE,(_ZN41_INTERNAL_ea23dad4_4_k_cu_d8c91f16_1283756thrust24THRUST_300001_SM_1000_NS12placeholders3_10E - _ZN41_INTERNAL_ea23dad4_4_k_cu_d8c91f16_1283754cuda3std6ranges3__45__cpo5ssizeE)
_ZN41_INTERNAL_ea23dad4_4_k_cu_d8c91f16_1283754cuda3std6ranges3__45__cpo5ssizeE:
	.zero		1
	.type		_ZN41_INTERNAL_ea23dad4_4_k_cu_d8c91f16_1283756thrust24THRUST_300001_SM_1000_NS12placeholders3_10E,@object
	.size		_ZN41_INTERNAL_ea23dad4_4_k_cu_d8c91f16_1283756thrust24THRUST_300001_SM_1000_NS12placeholders3_10E,(_ZN41_INTERNAL_ea23dad4_4_k_cu_d8c91f16_1283754cuda3std3__45__cpo5crendE - _ZN41_INTERNAL_ea23dad4_4_k_cu_d8c91f16_1283756thrust24THRUST_300001_SM_1000_NS12placeholders3_10E)
_ZN41_INTERNAL_ea23dad4_4_k_cu_d8c91f16_1283756thrust24THRUST_300001_SM_1000_NS12placeholders3_10E:
	.zero		1
	.type		_ZN41_INTERNAL_ea23dad4_4_k_cu_d8c91f16_1283754cuda3std3__45__cpo5crendE,@object
	.size		_ZN41_INTERNAL_ea23dad4_4_k_cu_d8c91f16_1283754cuda3std3__45__cpo5crendE,(_ZN41_INTERNAL_ea23dad4_4_k_cu_d8c91f16_1283754cuda3std6ranges3__45__cpo4prevE - _ZN41_INTERNAL_ea23dad4_4_k_cu_d8c91f16_1283754cuda3std3__45__cpo5crendE)
_ZN41_INTERNAL_ea23dad4_4_k_cu_d8c91f16_1283754cuda3std3__45__cpo5crendE:
	.zero		1
	.type		_ZN41_INTERNAL_ea23dad4_4_k_cu_d8c91f16_1283754cuda3std6ranges3__45__cpo4prevE,@object
	.size		_ZN41_INTERNAL_ea23dad4_4_k_cu_d8c91f16_1283754cuda3std6ranges3__45__cpo4prevE,(_ZN41_INTERNAL_ea23dad4_4_k_cu_d8c91f16_1283754cuda3std6ranges3__45__cpo9iter_moveE - _ZN41_INTERNAL_ea23dad4_4_k_cu_d8c91f16_1283754cuda3std6ranges3__45__cpo4prevE)
_ZN41_INTERNAL_ea23dad4_4_k_cu_d8c91f16_1283754cuda3std6ranges3__45__cpo4prevE:
	.zero		1
	.type		_ZN41_INTERNAL_ea23dad4_4_k_cu_d8c91f16_1283754cuda3std6ranges3__45__cpo9iter_moveE,@object
	.size		_ZN41_INTERNAL_ea23dad4_4_k_cu_d8c91f16_1283754cuda3std6ranges3__45__cpo9iter_moveE,(_ZN41_INTERNAL_ea23dad4_4_k_cu_d8c91f16_1283756thrust24THRUST_300001_SM_1000_NS12placeholders2_2E - _ZN41_INTERNAL_ea23dad4_4_k_cu_d8c91f16_1283754cuda3std6ranges3__45__cpo9iter_moveE)
_ZN41_INTERNAL_ea23dad4_4_k_cu_d8c91f16_1283754cuda3std6ranges3__45__cpo9iter_moveE:
	.zero		1
	.type		_ZN41_INTERNAL_ea23dad4_4_k_cu_d8c91f16_1283756thrust24THRUST_300001_SM_1000_NS12placeholders2_2E,@object
	.size		_ZN41_INTERNAL_ea23dad4_4_k_cu_d8c91f16_1283756thrust24THRUST_300001_SM_1000_NS12placeholders2_2E,(_ZN41_INTERNAL_ea23dad4_4_k_cu_d8c91f16_1283756thrust24THRUST_300001_SM_1000_NS12placeholders2_4E - _ZN41_INTERNAL_ea23dad4_4_k_cu_d8c91f16_1283756thrust24THRUST_300001_SM_1000_NS12placeholders2_2E)
_ZN41_INTERNAL_ea23dad4_4_k_cu_d8c91f16_1283756thrust24THRUST_300001_SM_1000_NS12placeholders2_2E:
	.zero		1
	.type		_ZN41_INTERNAL_ea23dad4_4_k_cu_d8c91f16_1283756thrust24THRUST_300001_SM_1000_NS12placeholders2_4E,@object
	.size		_ZN41_INTERNAL_ea23dad4_4_k_cu_d8c91f16_1283756thrust24THRUST_300001_SM_1000_NS12placeholders2_4E,(_ZN41_INTERNAL_ea23dad4_4_k_cu_d8c91f16_1283754cuda3std3__45__cpo3endE - _ZN41_INTERNAL_ea23dad4_4_k_cu_d8c91f16_1283756thrust24THRUST_300001_SM_1000_NS12placeholders2_4E)
_ZN41_INTERNAL_ea23dad4_4_k_cu_d8c91f16_1283756thrust24THRUST_300001_SM_1000_NS12placeholders2_4E:
	.zero		1
	.type		_ZN41_INTERNAL_ea23dad4_4_k_cu_d8c91f16_1283754cuda3std3__45__cpo3endE,@object
	.size		_ZN41_INTERNAL_ea23dad4_4_k_cu_d8c91f16_1283754cuda3std3__45__cpo3endE,(_ZN41_INTERNAL_ea23dad4_4_k_cu_d8c91f16_1283754cuda3std6ranges3__45__cpo3endE - _ZN41_INTERNAL_ea23dad4_4_k_cu_d8c91f16_1283754cuda3std3__45__cpo3endE)
_ZN41_INTERNAL_ea23dad4_4_k_cu_d8c91f16_1283754cuda3std3__45__cpo3endE:
	.zero		1
	.type		_ZN41_INTERNAL_ea23dad4_4_k_cu_d8c91f16_1283754cuda3std6ranges3__45__cpo3endE,@object
	.size		_ZN41_INTERNAL_ea23dad4_4_k_cu_d8c91f16_1283754cuda3std6ranges3__45__cpo3endE,(_ZN41_INTERNAL_ea23dad4_4_k_cu_d8c91f16_1283754cuda3std3__419piecewise_constructE - _ZN41_INTERNAL_ea23dad4_4_k_cu_d8c91f16_1283754cuda3std6ranges3__45__cpo3endE)
_ZN41_INTERNAL_ea23dad4_4_k_cu_d8c91f16_1283754cuda3std6ranges3__45__cpo3endE:
	.zero		1
	.type		_ZN41_INTERNAL_ea23dad4_4_k_cu_d8c91f16_1283754cuda3std3__419piecewise_constructE,@object
	.size		_ZN41_INTERNAL_ea23dad4_4_k_cu_d8c91f16_1283754cuda3std3__419piecewise_constructE,(_ZN41_INTERNAL_ea23dad4_4_k_cu_d8c91f16_1283754cuda3std6ranges3__45__cpo5cdataE - _ZN41_INTERNAL_ea23dad4_4_k_cu_d8c91f16_1283754cuda3std3__419piecewise_constructE)
_ZN41_INTERNAL_ea23dad4_4_k_cu_d8c91f16_1283754cuda3std3__419piecewise_constructE:
	.zero		1
	.type		_ZN41_INTERNAL_ea23dad4_4_k_cu_d8c91f16_1283754cuda3std6ranges3__45__cpo5cdataE,@object
	.size		_ZN41_INTERNAL_ea23dad4_4_k_cu_d8c91f16_1283754cuda3std6ranges3__45__cpo5cdataE,(_ZN41_INTERNAL_ea23dad4_4_k_cu_d8c91f16_1283756thrust24THRUST_300001_SM_1000_NS12placeholders2_8E - _ZN41_INTERNAL_ea23dad4_4_k_cu_d8c91f16_1283754cuda3std6ranges3__45__cpo5cdataE)
_ZN41_INTERNAL_ea23dad4_4_k_cu_d8c91f16_1283754cuda3std6ranges3__45__cpo5cdataE:
	.zero		1
	.type		_ZN41_INTERNAL_ea23dad4_4_k_cu_d8c91f16_1283756thrust24THRUST_300001_SM_1000_NS12placeholders2_8E,@object
	.size		_ZN41_INTERNAL_ea23dad4_4_k_cu_d8c91f16_1283756thrust24THRUST_300001_SM_1000_NS12placeholders2_8E,(_ZN41_INTERNAL_ea23dad4_4_k_cu_d8c91f16_1283754cuda3std3__45__cpo4rendE - _ZN41_INTERNAL_ea23dad4_4_k_cu_d8c91f16_1283756thrust24THRUST_300001_SM_1000_NS12placeholders2_8E)
_ZN41_INTERNAL_ea23dad4_4_k_cu_d8c91f16_1283756thrust24THRUST_300001_SM_1000_NS12placeholders2_8E:
	.zero		1
	.type		_ZN41_INTERNAL_ea23dad4_4_k_cu_d8c91f16_1283754cuda3std3__45__cpo4rendE,@object
	.size		_ZN41_INTERNAL_ea23dad4_4_k_cu_d8c91f16_1283754cuda3std3__45__cpo4rendE,(_ZN41_INTERNAL_ea23dad4_4_k_cu_d8c91f16_1283754cuda3std6ranges3__45__cpo9iter_swapE - _ZN41_INTERNAL_ea23dad4_4_k_cu_d8c91f16_1283754cuda3std3__45__cpo4rendE)
_ZN41_INTERNAL_ea23dad4_4_k_cu_d8c91f16_1283754cuda3std3__45__cpo4rendE:
	.zero		1
	.type		_ZN41_INTERNAL_ea23dad4_4_k_cu_d8c91f16_1283754cuda3std6ranges3__45__cpo9iter_swapE,@object
	.size		_ZN41_INTERNAL_ea23dad4_4_k_cu_d8c91f16_1283754cuda3std6ranges3__45__cpo9iter_swapE,(_ZN41_INTERNAL_ea23dad4_4_k_cu_d8c91f16_1283754cuda3std3__48unexpectE - _ZN41_INTERNAL_ea23dad4_4_k_cu_d8c91f16_1283754cuda3std6ranges3__45__cpo9iter_swapE)
_ZN41_INTERNAL_ea23dad4_4_k_cu_d8c91f16_1283754cuda3std6ranges3__45__cpo9iter_swapE:
	.zero		1
	.type		_ZN41_INTERNAL_ea23dad4_4_k_cu_d8c91f16_1283754cuda3std3__48unexpectE,@object
	.size		_ZN41_INTERNAL_ea23dad4_4_k_cu_d8c91f16_1283754cuda3std3__48unexpectE,(_ZN41_INTERNAL_ea23dad4_4_k_cu_d8c91f16_1283756thrust24THRUST_300001_SM_1000_NS6system6detail10sequential3seqE - _ZN41_INTERNAL_ea23dad4_4_k_cu_d8c91f16_1283754cuda3std3__48unexpectE)
_ZN41_INTERNAL_ea23dad4_4_k_cu_d8c91f16_1283754cuda3std3__48unexpectE:
	.zero		1
	.type		_ZN41_INTERNAL_ea23dad4_4_k_cu_d8c91f16_1283756thrust24THRUST_300001_SM_1000_NS6system6detail10sequential3seqE,@object
	.size		_ZN41_INTERNAL_ea23dad4_4_k_cu_d8c91f16_1283756thrust24THRUST_300001_SM_1000_NS6system6detail10sequential3seqE,(.L_29 - _ZN41_INTERNAL_ea23dad4_4_k_cu_d8c91f16_1283756thrust24THRUST_300001_SM_1000_NS6system6detail10sequential3seqE)
_ZN41_INTERNAL_ea23dad4_4_k_cu_d8c91f16_1283756thrust24THRUST_300001_SM_1000_NS6system6detail10sequential3seqE:
	.zero		1
.L_29:


//--------------------- .nv.constant0._ZN3cub18CUB_300001_SM_10006detail11EmptyKernelIvEEvv --------------------------
	.section	.nv.constant0._ZN3cub18CUB_300001_SM_10006detail11EmptyKernelIvEEvv,"a",@progbits
	.sectionflags	@""
	.align	4
.nv.constant0._ZN3cub18CUB_300001_SM_10006detail11EmptyKernelIvEEvv:
	.zero		896


//--------------------- SYMBOLS --------------------------

	.type		.nv.reservedSmem.offset0,@object
	.size		.nv.reservedSmem.offset0,0x4
